	.headerflags	@"EF_CUDA_TEXMODE_UNIFIED EF_CUDA_64BIT_ADDRESS EF_CUDA_ACCELERATORS EF_CUDA_SM90 EF_CUDA_VIRTUAL_SM(EF_CUDA_SM90)"
	.elftype	@"ET_EXEC"


//--------------------- .nv.info                  --------------------------
	.section	.nv.info,"",@"SHT_CUDA_INFO"
	.align	4


	//----- nvinfo : EIATTR_REGCOUNT
	.align		4
        /*0000*/ 	.byte	0x04, 0x2f
        /*0002*/ 	.short	(.L_2 - .L_1)
	.align		4
.L_1:
        /*0004*/ 	.word	index@(triton_poi_fused_add_convolution_maximum_mul_pow_rsqrt_sub_4)
        /*0008*/ 	.word	0x00000018


	//----- nvinfo : EIATTR_MIN_STACK_SIZE
	.align		4
.L_2:
        /*000c*/ 	.byte	0x04, 0x12
        /*000e*/ 	.short	(.L_4 - .L_3)
	.align		4
.L_3:
        /*0010*/ 	.word	index@(triton_poi_fused_add_convolution_maximum_mul_pow_rsqrt_sub_4)
        /*0014*/ 	.word	0x00000000


	//----- nvinfo : EIATTR_FRAME_SIZE
	.align		4
.L_4:
        /*0018*/ 	.byte	0x04, 0x11
        /*001a*/ 	.short	(.L_6 - .L_5)
	.align		4
.L_5:
        /*001c*/ 	.word	index@(triton_poi_fused_add_convolution_maximum_mul_pow_rsqrt_sub_4)
        /*0020*/ 	.word	0x00000000


	//----- nvinfo : EIATTR_MIN_STACK_SIZE
	.align		4
.L_6:
        /*0024*/ 	.byte	0x04, 0x12
        /*0026*/ 	.short	(.L_8 - .L_7)
	.align		4
.L_7:
        /*0028*/ 	.word	index@(triton_poi_fused_add_convolution_maximum_mul_pow_rsqrt_sub_4)
        /*002c*/ 	.word	0x00000000
.L_8:


//--------------------- .nv.info.triton_poi_fused_add_convolution_maximum_mul_pow_rsqrt_sub_4 --------------------------
	.section	.nv.info.triton_poi_fused_add_convolution_maximum_mul_pow_rsqrt_sub_4,"",@"SHT_CUDA_INFO"
	.sectionflags	@""
	.align	4


	//----- nvinfo : EIATTR_CUDA_API_VERSION
	.align		4
        /*0000*/ 	.byte	0x04, 0x37
        /*0002*/ 	.short	(.L_10 - .L_9)
.L_9:
        /*0004*/ 	.word	0x0000007c


	//----- nvinfo : EIATTR_KPARAM_INFO
	.align		4
.L_10:
        /*0008*/ 	.byte	0x04, 0x17
        /*000a*/ 	.short	(.L_12 - .L_11)
.L_11:
        /*000c*/ 	.word	0x00000000
        /*0010*/ 	.short	0x0005
        /*0012*/ 	.short	0x0028
        /*0014*/ 	.byte	0x00, 0xf0, 0x11, 0x00


	//----- nvinfo : EIATTR_KPARAM_INFO
	.align		4
.L_12:
        /*0018*/ 	.byte	0x04, 0x17
        /*001a*/ 	.short	(.L_14 - .L_13)
.L_13:
        /*001c*/ 	.word	0x00000000
        /*0020*/ 	.short	0x0004
        /*0022*/ 	.short	0x0020
        /*0024*/ 	.byte	0x00, 0xf4, 0x21, 0x00


	//----- nvinfo : EIATTR_KPARAM_INFO
	.align		4
.L_14:
        /*0028*/ 	.byte	0x04, 0x17
        /*002a*/ 	.short	(.L_16 - .L_15)
.L_15:
        /*002c*/ 	.word	0x00000000
        /*0030*/ 	.short	0x0003
        /*0032*/ 	.short	0x0018
        /*0034*/ 	.byte	0x00, 0xf4, 0x21, 0x00


	//----- nvinfo : EIATTR_KPARAM_INFO
	.align		4
.L_16:
        /*0038*/ 	.byte	0x04, 0x17
        /*003a*/ 	.short	(.L_18 - .L_17)
.L_17:
        /*003c*/ 	.word	0x00000000
        /*0040*/ 	.short	0x0002
        /*0042*/ 	.short	0x0010
        /*0044*/ 	.byte	0x00, 0xf4, 0x21, 0x00


	//----- nvinfo : EIATTR_KPARAM_INFO
	.align		4
.L_18:
        /*0048*/ 	.byte	0x04, 0x17
        /*004a*/ 	.short	(.L_20 - .L_19)
.L_19:
        /*004c*/ 	.word	0x00000000
        /*0050*/ 	.short	0x0001
        /*0052*/ 	.short	0x0008
        /*0054*/ 	.byte	0x00, 0xf4, 0x21, 0x00


	//----- nvinfo : EIATTR_KPARAM_INFO
	.align		4
.L_20:
        /*0058*/ 	.byte	0x04, 0x17
        /*005a*/ 	.short	(.L_22 - .L_21)
.L_21:
        /*005c*/ 	.word	0x00000000
        /*0060*/ 	.short	0x0000
        /*0062*/ 	.short	0x0000
        /*0064*/ 	.byte	0x00, 0xf4, 0x21, 0x00


	//----- nvinfo : EIATTR_SPARSE_MMA_MASK
	.align		4
.L_22:
        /*0068*/ 	.byte	0x03, 0x50
        /*006a*/ 	.short	0x0000


	//----- nvinfo : EIATTR_MAXREG_COUNT
	.align		4
        /*006c*/ 	.byte	0x03, 0x1b
        /*006e*/ 	.short	0x00ff


	//----- nvinfo : EIATTR_EXIT_INSTR_OFFSETS
	.align		4
        /*0070*/ 	.byte	0x04, 0x1c
        /*0072*/ 	.short	(.L_24 - .L_23)


	//   ....[0]....
.L_23:
        /*0074*/ 	.word	0x000002f0


	//   ....[1]....
        /*0078*/ 	.word	0x00000310


	//----- nvinfo : EIATTR_REQNTID
	.align		4
.L_24:
        /*007c*/ 	.byte	0x04, 0x10
        /*007e*/ 	.short	(.L_26 - .L_25)
.L_25:
        /*0080*/ 	.word	0x00000020
        /*0084*/ 	.word	0x00000001
        /*0088*/ 	.word	0x00000001


	//----- nvinfo : EIATTR_CBANK_PARAM_SIZE
	.align		4
.L_26:
        /*008c*/ 	.byte	0x03, 0x19
        /*008e*/ 	.short	0x002c


	//----- nvinfo : EIATTR_PARAM_CBANK
	.align		4
        /*0090*/ 	.byte	0x04, 0x0a
        /*0092*/ 	.short	(.L_28 - .L_27)
	.align		4
.L_27:
        /*0094*/ 	.word	index@(.nv.constant0.triton_poi_fused_add_convolution_maximum_mul_pow_rsqrt_sub_4)
        /*0098*/ 	.short	0x0210
        /*009a*/ 	.short	0x002c


	//----- nvinfo : EIATTR_SW_WAR
	.align		4
.L_28:
        /*009c*/ 	.byte	0x04, 0x36
        /*009e*/ 	.short	(.L_30 - .L_29)
.L_29:
        /*00a0*/ 	.word	0x00000008
.L_30:


//--------------------- .nv.callgraph             --------------------------
	.section	.nv.callgraph,"",@"SHT_CUDA_CALLGRAPH"
	.align	4
	.sectionentsize	8
	.align		4
        /*0000*/ 	.word	0x00000000
	.align		4
        /*0004*/ 	.word	0xffffffff
	.align		4
        /*0008*/ 	.word	0x00000000
	.align		4
        /*000c*/ 	.word	0xfffffffe
	.align		4
        /*0010*/ 	.word	0x00000000
	.align		4
        /*0014*/ 	.word	0xfffffffd
	.align		4
        /*0018*/ 	.word	0x00000000
	.align		4
        /*001c*/ 	.word	0xfffffffc


//--------------------- .nv.constant4             --------------------------
	.section	.nv.constant4,"a",@progbits
	.align	8
	.align		8
.nv.constant4:
        /*0000*/ 	.dword	_$_str


//--------------------- .text.triton_poi_fused_add_convolution_maximum_mul_pow_rsqrt_sub_4 --------------------------
	.section	.text.triton_poi_fused_add_convolution_maximum_mul_pow_rsqrt_sub_4,"ax",@progbits
	.align	128
        .global         triton_poi_fused_add_convolution_maximum_mul_pow_rsqrt_sub_4
        .type           triton_poi_fused_add_convolution_maximum_mul_pow_rsqrt_sub_4,@function
        .size           triton_poi_fused_add_convolution_maximum_mul_pow_rsqrt_sub_4,(.L_x_1 - triton_poi_fused_add_convolution_maximum_mul_pow_rsqrt_sub_4)
        .other          triton_poi_fused_add_convolution_maximum_mul_pow_rsqrt_sub_4,@"STO_CUDA_ENTRY STV_DEFAULT"
triton_poi_fused_add_convolution_maximum_mul_pow_rsqrt_sub_4:
.text.triton_poi_fused_add_convolution_maximum_mul_pow_rsqrt_sub_4:
[----:B------:R-:W0:Y:S02]  /*0000*/  LDC R1, c[0x0][0x28] ;  /* 0x00000a00ff017b82 */ /* 0x000e240000000800 */
[----:B------:R-:W1:Y:S01]  /*0010*/  S2R R0, SR_TID.X ;  /* 0x0000000000007919 */ /* 0x000e620000002100 */
[----:B------:R-:W2:Y:S01]  /*0020*/  LDC.64 R2, c[0x0][0x210] ;  /* 0x00008400ff027b82 */ /* 0x000ea20000000a00 */
[----:B------:R-:W-:Y:S02]  /*0030*/  CS2R R16, SRZ ;  /* 0x0000000000107805 */ /* 0x000fe4000001ff00 */
[----:B------:R-:W-:Y:S01]  /*0040*/  CS2R R18, SRZ ;  /* 0x0000000000127805 */ /* 0x000fe2000001ff00 */
[----:B------:R-:W3:Y:S01]  /*0050*/  S2R R13, SR_CTAID.X ;  /* 0x00000000000d7919 */ /* 0x000ee20000002500 */
[----:B------:R-:W-:-:S03]  /*0060*/  ULDC.64 UR4, c[0x0][0x208] ;  /* 0x0000820000047ab9 */ /* 0x000fc60000000a00 */
[----:B------:R-:W4:Y:S08]  /*0070*/  LDC.64 R4, c[0x0][0x220] ;  /* 0x00008800ff047b82 */ /* 0x000f300000000a00 */
[----:B------:R-:W5:Y:S01]  /*0080*/  LDC.64 R10, c[0x0][0x230] ;  /* 0x00008c00ff0a7b82 */ /* 0x000f620000000a00 */
[----:B-1----:R-:W-:Y:S01]  /*0090*/  IMAD.SHL.U32 R0, R0, 0x2, RZ ;  /* 0x0000000200007824 */ /* 0x002fe200078e00ff */
[----:B---3--:R-:W-:-:S04]  /*00a0*/  SHF.R.S32.HI R6, RZ, 0x19, R13 ;  /* 0x00000019ff067819 */ /* 0x008fc8000001140d */
[----:B------:R-:W-:Y:S02]  /*00b0*/  LOP3.LUT R0, R0, 0x3e, RZ, 0xc0, !PT ;  /* 0x0000003e00007812 */ /* 0x000fe400078ec0ff */
[----:B------:R-:W-:Y:S02]  /*00c0*/  SGXT R6, R6, 0x1 ;  /* 0x000000010606781a */ /* 0x000fe40000000200 */
[----:B------:R-:W-:-:S04]  /*00d0*/  LEA R13, R13, R0, 0x6 ;  /* 0x000000000d0d7211 */ /* 0x000fc800078e30ff */
[----:B------:R-:W-:Y:S01]  /*00e0*/  LEA.HI R6, R6, R13, RZ, 0x2 ;  /* 0x0000000d06067211 */ /* 0x000fe200078f10ff */
[C---:B--2---:R-:W-:Y:S01]  /*00f0*/  IMAD.WIDE R2, R13.reuse, 0x4, R2 ;  /* 0x000000040d027825 */ /* 0x044fe200078e0202 */
[----:B------:R-:W-:Y:S02]  /*0100*/  ISETP.GE.AND P0, PT, R13, 0x40, PT ;  /* 0x000000400d00780c */ /* 0x000fe40003f06270 */
[----:B------:R-:W-:Y:S02]  /*0110*/  SHF.R.S32.HI R0, RZ, 0x2, R6 ;  /* 0x00000002ff007819 */ /* 0x000fe40000011406 */
[----:B------:R-:W1:Y:S02]  /*0120*/  LDC.64 R6, c[0x0][0x228] ;  /* 0x00008a00ff067b82 */ /* 0x000e640000000a00 */
[----:B------:R-:W-:-:S04]  /*0130*/  LEA.HI R8, R0, R0, RZ, 0x2 ;  /* 0x0000000000087211 */ /* 0x000fc800078f10ff */
[----:B------:R-:W-:Y:S02]  /*0140*/  LOP3.LUT R15, R8, 0xfffffffc, RZ, 0xc0, !PT ;  /* 0xfffffffc080f7812 */ /* 0x000fe400078ec0ff */
[----:B------:R-:W2:Y:S01]  /*0150*/  LDC.64 R8, c[0x0][0x218] ;  /* 0x00008600ff087b82 */ /* 0x000ea20000000a00 */
[----:B------:R-:W3:Y:S02]  /*0160*/  @!P0 LDG.E.64 R16, desc[UR4][R2.64] ;  /* 0x0000000402108981 */ /* 0x000ee4000c1e1b00 */
[----:B------:R-:W-:Y:S01]  /*0170*/  IMAD.IADD R15, R0, 0x1, -R15 ;  /* 0x00000001000f7824 */ /* 0x000fe200078e0a0f */
[----:B------:R-:W-:-:S03]  /*0180*/  HFMA2.MMA R0, -RZ, RZ, 0, 0 ;  /* 0x00000000ff007435 */ /* 0x000fc600000001ff */
[----:B----4-:R-:W-:-:S05]  /*0190*/  IMAD.WIDE R4, R15, 0x4, R4 ;  /* 0x000000040f047825 */ /* 0x010fca00078e0204 */
[----:B------:R-:W3:Y:S04]  /*01a0*/  @!P0 LDG.E.EL R19, desc[UR4][R4.64] ;  /* 0x0000000404138981 */ /* 0x000ee8000c2e1900 */
[----:B------:R-:W4:Y:S01]  /*01b0*/  @!P0 LDG.E.EL R0, desc[UR4][R4.64] ;  /* 0x0000000404008981 */ /* 0x000f22000c2e1900 */
[----:B-----5:R-:W-:Y:S01]  /*01c0*/  IMAD.WIDE R10, R15, 0x4, R10 ;  /* 0x000000040f0a7825 */ /* 0x020fe200078e020a */
[----:B------:R-:W-:-:S03]  /*01d0*/  CS2R R14, SRZ ;  /* 0x00000000000e7805 */ /* 0x000fc6000001ff00 */
[----:B------:R-:W-:Y:S01]  /*01e0*/  IMAD.MOV.U32 R21, RZ, RZ, RZ ;  /* 0x000000ffff157224 */ /* 0x000fe200078e00ff */
[----:B------:R-:W5:Y:S01]  /*01f0*/  @!P0 LDG.E.EL R18, desc[UR4][R10.64] ;  /* 0x000000040a128981 */ /* 0x000f62000c2e1900 */
[----:B--2---:R-:W-:-:S04]  /*0200*/  IMAD.WIDE R8, R13, 0x4, R8 ;  /* 0x000000040d087825 */ /* 0x004fc800078e0208 */
[----:B------:R-:W2:Y:S01]  /*0210*/  @!P0 LDG.E.EL R21, desc[UR4][R10.64] ;  /* 0x000000040a158981 */ /* 0x000ea2000c2e1900 */
[----:B-1----:R-:W-:Y:S01]  /*0220*/  IMAD.WIDE R6, R13, 0x4, R6 ;  /* 0x000000040d067825 */ /* 0x002fe200078e0206 */
[----:B------:R-:W-:Y:S02]  /*0230*/  CS2R R12, SRZ ;  /* 0x00000000000c7805 */ /* 0x000fe4000001ff00 */
[----:B------:R-:W5:Y:S04]  /*0240*/  @!P0 LDG.E.64 R14, desc[UR4][R8.64] ;  /* 0x00000004080e8981 */ /* 0x000f68000c1e1b00 */
[----:B------:R-:W2:Y:S01]  /*0250*/  @!P0 LDG.E.64 R12, desc[UR4][R6.64] ;  /* 0x00000004060c8981 */ /* 0x000ea2000c1e1b00 */
[----:B---3--:R-:W-:Y:S01]  /*0260*/  FADD R16, R19, R16 ;  /* 0x0000001013107221 */ /* 0x008fe20000000000 */
[----:B----4-:R-:W-:-:S03]  /*0270*/  FADD R17, R0, R17 ;  /* 0x0000001100117221 */ /* 0x010fc60000000000 */
[----:B------:R-:W1:Y:S08]  /*0280*/  MUFU.RSQ R5, R16 ;  /* 0x0000001000057308 */ /* 0x000e700000001400 */
[----:B------:R-:W3:Y:S01]  /*0290*/  MUFU.RSQ R0, R17 ;  /* 0x0000001100007308 */ /* 0x000ee20000001400 */
[----:B------:R4:W-:Y:S01]  /*02a0*/  @!P0 STG.E.64 desc[UR4][R2.64], R16 ;  /* 0x0000001002008986 */ /* 0x0009e2000c101b04 */
[----:B-----5:R-:W-:Y:S01]  /*02b0*/  FADD R15, R18, R15 ;  /* 0x0000000f120f7221 */ /* 0x020fe20000000000 */
[----:B--2---:R-:W-:-:S04]  /*02c0*/  FADD R14, R21, R14 ;  /* 0x0000000e150e7221 */ /* 0x004fc80000000000 */
[----:B-1----:R-:W-:Y:S01]  /*02d0*/  FFMA R12, R5, R12, R14 ;  /* 0x0000000c050c7223 */ /* 0x002fe2000000000e */
[----:B---3--:R-:W-:Y:S01]  /*02e0*/  FFMA R13, R0, R13, R15 ;  /* 0x0000000d000d7223 */ /* 0x008fe2000000000f */
[----:B----4-:R-:W-:Y:S06]  /*02f0*/  @P0 EXIT ;  /* 0x000000000000094d */ /* 0x010fec0003800000 */
[----:B------:R-:W-:Y:S01]  /*0300*/  STG.E.64 desc[UR4][R8.64], R12 ;  /* 0x0000000c08007986 */ /* 0x000fe2000c101b04 */
[----:B------:R-:W-:Y:S05]  /*0310*/  EXIT ;  /* 0x000000000000794d */ /* 0x000fea0003800000 */
.L_x_0:
[----:B------:R-:W-:-:S00]  /*0320*/  BRA `(.L_x_0) ;  /* 0xfffffffc00fc7947 */ /* 0x000fc0000383ffff */
[----:B------:R-:W-:-:S00]  /*0330*/  NOP ;  /* 0x0000000000007918 */ /* 0x000fc00000000000 */
        /* <DEDUP_REMOVED lines=12> */
.L_x_1:


//--------------------- .nv.global.init           --------------------------
	.section	.nv.global.init,"aw",@progbits
.nv.global.init:
	.type		_$_str,@object
	.size		_$_str,(.L_0 - _$_str)
_$_str:
        /*0000*/ 	.byte	0x5f, 0x5f, 0x43, 0x55, 0x44, 0x41, 0x5f, 0x46, 0x54, 0x5a, 0x00
.L_0:


//--------------------- .nv.constant0.triton_poi_fused_add_convolution_maximum_mul_pow_rsqrt_sub_4 --------------------------
	.section	.nv.constant0.triton_poi_fused_add_convolution_maximum_mul_pow_rsqrt_sub_4,"a",@progbits
	.sectionflags	@""
	.align	4
.nv.constant0.triton_poi_fused_add_convolution_maximum_mul_pow_rsqrt_sub_4:
	.zero		572
